//
// Generated by NVIDIA NVVM Compiler
//
// Compiler Build ID: CL-36424714
// Cuda compilation tools, release 13.0, V13.0.88
// Based on NVVM 20.0.0
//

.version 9.0
.target sm_100
.address_size 64

	// .globl	_Z10sum_kernelPiS_S_i

.visible .entry _Z10sum_kernelPiS_S_i(
	.param .u64 .ptr .align 1 _Z10sum_kernelPiS_S_i_param_0,
	.param .u64 .ptr .align 1 _Z10sum_kernelPiS_S_i_param_1,
	.param .u64 .ptr .align 1 _Z10sum_kernelPiS_S_i_param_2,
	.param .u32 _Z10sum_kernelPiS_S_i_param_3
)
{
	.reg .pred 	%p<2>;
	.reg .b32 	%r<9>;
	.reg .b64 	%rd<11>;

	ld.param.u64 	%rd1, [_Z10sum_kernelPiS_S_i_param_0];
	ld.param.u64 	%rd2, [_Z10sum_kernelPiS_S_i_param_1];
	ld.param.u64 	%rd3, [_Z10sum_kernelPiS_S_i_param_2];
	ld.param.u32 	%r2, [_Z10sum_kernelPiS_S_i_param_3];
	mov.u32 	%r3, %ctaid.x;
	mov.u32 	%r4, %ntid.x;
	mov.u32 	%r5, %tid.x;
	mad.lo.s32 	%r1, %r3, %r4, %r5;
	setp.ge.s32 	%p1, %r1, %r2;
	@%p1 bra 	$L__BB0_2;
	cvta.to.global.u64 	%rd4, %rd1;
	cvta.to.global.u64 	%rd5, %rd2;
	cvta.to.global.u64 	%rd6, %rd3;
	mul.wide.s32 	%rd7, %r1, 4;
	add.s64 	%rd8, %rd4, %rd7;
	ld.global.u32 	%r6, [%rd8];
	add.s64 	%rd9, %rd5, %rd7;
	ld.global.u32 	%r7, [%rd9];
	add.s32 	%r8, %r7, %r6;
	add.s64 	%rd10, %rd6, %rd7;
	st.global.u32 	[%rd10], %r8;
$L__BB0_2:
	ret;

}


// ===== COMPILED SASS (sm_100) =====

	.target	sm_100

	.elftype	@"ET_EXEC"


//--------------------- .note.nv.tkinfo           --------------------------
	.section	.note.nv.tkinfo,"",@"SHT_NOTE"
	.sectionflags	@"SHF_NOTE_NV_TKINFO"
	.tkinfo
        /*0018*/ 	.word	0x00000002
        /*0030*/ 	.string	""
        /*0030*/ 	.string	"ptxas"
        /*0030*/ 	.string	"Cuda compilation tools, release 13.0, V13.0.88"
        /*0030*/ 	.string	"Build cuda_13.0.r13.0/compiler.36424714_0"
        /*0030*/ 	.string	"-arch sm_100 -m 64 "



//--------------------- .note.nv.cuinfo           --------------------------
	.section	.note.nv.cuinfo,"",@"SHT_NOTE"
	.sectionflags	@"SHF_NOTE_NV_CUINFO"
        /*0018*/ 	.short	0x0002
        /*001a*/ 	.short	0x0064
        /*001c*/ 	.short	0x0082
	.zero		2


//--------------------- .nv.info                  --------------------------
	.section	.nv.info,"",@"SHT_CUDA_INFO"
	.align	4


	//----- nvinfo : EIATTR_REGCOUNT
	.align		4
        /*0000*/ 	.byte	0x04, 0x2f
        /*0002*/ 	.short	(.L_1 - .L_0)
	.align		4
.L_0:
        /*0004*/ 	.word	index@(_Z10sum_kernelPiS_S_i)
        /*0008*/ 	.word	0x0000000c


	//----- nvinfo : EIATTR_FRAME_SIZE
	.align		4
.L_1:
        /*000c*/ 	.byte	0x04, 0x11
        /*000e*/ 	.short	(.L_3 - .L_2)
	.align		4
.L_2:
        /*0010*/ 	.word	index@(_Z10sum_kernelPiS_S_i)
        /*0014*/ 	.word	0x00000000


	//----- nvinfo : EIATTR_MIN_STACK_SIZE
	.align		4
.L_3:
        /*0018*/ 	.byte	0x04, 0x12
        /*001a*/ 	.short	(.L_5 - .L_4)
	.align		4
.L_4:
        /*001c*/ 	.word	index@(_Z10sum_kernelPiS_S_i)
        /*0020*/ 	.word	0x00000000
.L_5:


//--------------------- .nv.compat                --------------------------
	.section	.nv.compat,"",@"SHT_CUDA_COMPAT_INFO"
	.align	4
        /*0000*/ 	.byte	0x02, 0x09, 0x00, 0x00, 0x02, 0x02, 0x01, 0x00, 0x02, 0x05, 0x05, 0x00, 0x03, 0x07, 0x01, 0x01
        /*0010*/ 	.byte	0x02, 0x03, 0x00, 0x00, 0x02, 0x06, 0x01, 0x00, 0x04, 0x0b, 0x08, 0x00, 0x09, 0x00, 0x00, 0x00
        /*0020*/ 	.byte	0x00, 0x00, 0x00, 0x00


//--------------------- .nv.info._Z10sum_kernelPiS_S_i --------------------------
	.section	.nv.info._Z10sum_kernelPiS_S_i,"",@"SHT_CUDA_INFO"
	.sectionflags	@""
	.align	4


	//----- nvinfo : EIATTR_CUDA_API_VERSION
	.align		4
        /*0000*/ 	.byte	0x04, 0x37
        /*0002*/ 	.short	(.L_7 - .L_6)
.L_6:
        /*0004*/ 	.word	0x00000082


	//----- nvinfo : EIATTR_KPARAM_INFO
	.align		4
.L_7:
        /*0008*/ 	.byte	0x04, 0x17
        /*000a*/ 	.short	(.L_9 - .L_8)
.L_8:
        /*000c*/ 	.word	0x00000000
        /*0010*/ 	.short	0x0003
        /*0012*/ 	.short	0x0018
        /*0014*/ 	.byte	0x00, 0xf0, 0x11, 0x00


	//----- nvinfo : EIATTR_KPARAM_INFO
	.align		4
.L_9:
        /*0018*/ 	.byte	0x04, 0x17
        /*001a*/ 	.short	(.L_11 - .L_10)
.L_10:
        /*001c*/ 	.word	0x00000000
        /*0020*/ 	.short	0x0002
        /*0022*/ 	.short	0x0010
        /*0024*/ 	.byte	0x00, 0xf5, 0x21, 0x00


	//----- nvinfo : EIATTR_KPARAM_INFO
	.align		4
.L_11:
        /*0028*/ 	.byte	0x04, 0x17
        /*002a*/ 	.short	(.L_13 - .L_12)
.L_12:
        /*002c*/ 	.word	0x00000000
        /*0030*/ 	.short	0x0001
        /*0032*/ 	.short	0x0008
        /*0034*/ 	.byte	0x00, 0xf5, 0x21, 0x00


	//----- nvinfo : EIATTR_KPARAM_INFO
	.align		4
.L_13:
        /*0038*/ 	.byte	0x04, 0x17
        /*003a*/ 	.short	(.L_15 - .L_14)
.L_14:
        /*003c*/ 	.word	0x00000000
        /*0040*/ 	.short	0x0000
        /*0042*/ 	.short	0x0000
        /*0044*/ 	.byte	0x00, 0xf5, 0x21, 0x00


	//----- nvinfo : EIATTR_SPARSE_MMA_MASK
	.align		4
.L_15:
        /*0048*/ 	.byte	0x03, 0x50
        /*004a*/ 	.short	0x0000


	//----- nvinfo : EIATTR_MAXREG_COUNT
	.align		4
        /*004c*/ 	.byte	0x03, 0x1b
        /*004e*/ 	.short	0x00ff


	//----- nvinfo : EIATTR_MERCURY_ISA_VERSION
	.align		4
        /*0050*/ 	.byte	0x03, 0x5f
        /*0052*/ 	.short	0x0101


	//----- nvinfo : EIATTR_VRC_CTA_INIT_COUNT
	.align		4
        /*0054*/ 	.byte	0x02, 0x4a
	.zero		1
	.zero		1


	//----- nvinfo : EIATTR_EXIT_INSTR_OFFSETS
	.align		4
        /*0058*/ 	.byte	0x04, 0x1c
        /*005a*/ 	.short	(.L_17 - .L_16)


	//   ....[0]....
.L_16:
        /*005c*/ 	.word	0x00000070


	//   ....[1]....
        /*0060*/ 	.word	0x00000130


	//----- nvinfo : EIATTR_CBANK_PARAM_SIZE
	.align		4
.L_17:
        /*0064*/ 	.byte	0x03, 0x19
        /*0066*/ 	.short	0x001c


	//----- nvinfo : EIATTR_PARAM_CBANK
	.align		4
        /*0068*/ 	.byte	0x04, 0x0a
        /*006a*/ 	.short	(.L_19 - .L_18)
	.align		4
.L_18:
        /*006c*/ 	.word	index@(.nv.constant0._Z10sum_kernelPiS_S_i)
        /*0070*/ 	.short	0x0380
        /*0072*/ 	.short	0x001c


	//----- nvinfo : EIATTR_SW_WAR
	.align		4
.L_19:
        /*0074*/ 	.byte	0x04, 0x36
        /*0076*/ 	.short	(.L_21 - .L_20)
.L_20:
        /*0078*/ 	.word	0x00000008
.L_21:


//--------------------- .nv.callgraph             --------------------------
	.section	.nv.callgraph,"",@"SHT_CUDA_CALLGRAPH"
	.align	4
	.sectionentsize	8
	.align		4
        /*0000*/ 	.word	0x00000000
	.align		4
        /*0004*/ 	.word	0xffffffff
	.align		4
        /*0008*/ 	.word	0x00000000
	.align		4
        /*000c*/ 	.word	0xfffffffe
	.align		4
        /*0010*/ 	.word	0x00000000
	.align		4
        /*0014*/ 	.word	0xfffffffd
	.align		4
        /*0018*/ 	.word	0x00000000
	.align		4
        /*001c*/ 	.word	0xfffffffc


//--------------------- .text._Z10sum_kernelPiS_S_i --------------------------
	.section	.text._Z10sum_kernelPiS_S_i,"ax",@progbits
	.align	128
        .global         _Z10sum_kernelPiS_S_i
        .type           _Z10sum_kernelPiS_S_i,@function
        .size           _Z10sum_kernelPiS_S_i,(.L_x_1 - _Z10sum_kernelPiS_S_i)
        .other          _Z10sum_kernelPiS_S_i,@"STO_CUDA_ENTRY STV_DEFAULT"
_Z10sum_kernelPiS_S_i:
.text._Z10sum_kernelPiS_S_i:
[----:B------:R-:W-:Y:S01]  /*0000*/  LDC R1, c[0x0][0x37c] ;  /* 0x0000df00ff017b82 */ /* 0x000fe20000000800 */
[----:B------:R-:W0:Y:S07]  /*0010*/  S2R R0, SR_TID.X ;  /* 0x0000000000007919 */ /* 0x000e2e0000002100 */
[----:B------:R-:W0:Y:S01]  /*0020*/  S2UR UR4, SR_CTAID.X ;  /* 0x00000000000479c3 */ /* 0x000e220000002500 */
[----:B------:R-:W1:Y:S07]  /*0030*/  LDCU UR5, c[0x0][0x398] ;  /* 0x00007300ff0577ac */ /* 0x000e6e0008000800 */
[----:B------:R-:W0:Y:S02]  /*0040*/  LDC R9, c[0x0][0x360] ;  /* 0x0000d800ff097b82 */ /* 0x000e240000000800 */
[----:B0-----:R-:W-:-:S05]  /*0050*/  IMAD R9, R9, UR4, R0 ;  /* 0x0000000409097c24 */ /* 0x001fca000f8e0200 */
[----:B-1----:R-:W-:-:S13]  /*0060*/  ISETP.GE.AND P0, PT, R9, UR5, PT ;  /* 0x0000000509007c0c */ /* 0x002fda000bf06270 */
[----:B------:R-:W-:Y:S05]  /*0070*/  @P0 EXIT ;  /* 0x000000000000094d */ /* 0x000fea0003800000 */
[----:B------:R-:W0:Y:S01]  /*0080*/  LDC.64 R2, c[0x0][0x380] ;  /* 0x0000e000ff027b82 */ /* 0x000e220000000a00 */
[----:B------:R-:W1:Y:S07]  /*0090*/  LDCU.64 UR4, c[0x0][0x358] ;  /* 0x00006b00ff0477ac */ /* 0x000e6e0008000a00 */
[----:B------:R-:W2:Y:S08]  /*00a0*/  LDC.64 R4, c[0x0][0x388] ;  /* 0x0000e200ff047b82 */ /* 0x000eb00000000a00 */
[----:B------:R-:W3:Y:S01]  /*00b0*/  LDC.64 R6, c[0x0][0x390] ;  /* 0x0000e400ff067b82 */ /* 0x000ee20000000a00 */
[----:B0-----:R-:W-:-:S06]  /*00c0*/  IMAD.WIDE R2, R9, 0x4, R2 ;  /* 0x0000000409027825 */ /* 0x001fcc00078e0202 */
[----:B-1----:R-:W4:Y:S01]  /*00d0*/  LDG.E R2, desc[UR4][R2.64] ;  /* 0x0000000402027981 */ /* 0x002f22000c1e1900 */
[----:B--2---:R-:W-:-:S06]  /*00e0*/  IMAD.WIDE R4, R9, 0x4, R4 ;  /* 0x0000000409047825 */ /* 0x004fcc00078e0204 */
[----:B------:R-:W4:Y:S01]  /*00f0*/  LDG.E R5, desc[UR4][R4.64] ;  /* 0x0000000404057981 */ /* 0x000f22000c1e1900 */
[----:B---3--:R-:W-:Y:S01]  /*0100*/  IMAD.WIDE R6, R9, 0x4, R6 ;  /* 0x0000000409067825 */ /* 0x008fe200078e0206 */
[----:B----4-:R-:W-:-:S05]  /*0110*/  IADD3 R9, PT, PT, R2, R5, RZ ;  /* 0x0000000502097210 */ /* 0x010fca0007ffe0ff */
[----:B------:R-:W-:Y:S01]  /*0120*/  STG.E desc[UR4][R6.64], R9 ;  /* 0x0000000906007986 */ /* 0x000fe2000c101904 */
[----:B------:R-:W-:Y:S05]  /*0130*/  EXIT ;  /* 0x000000000000794d */ /* 0x000fea0003800000 */
.L_x_0:
[----:B------:R-:W-:-:S00]  /*0140*/  BRA `(.L_x_0) ;  /* 0xfffffffc00fc7947 */ /* 0x000fc0000383ffff */
[----:B------:R-:W-:-:S00]  /*0150*/  NOP ;  /* 0x0000000000007918 */ /* 0x000fc00000000000 */
        /* <DEDUP_REMOVED lines=10> */
.L_x_1:


//--------------------- .nv.shared.reserved.0     --------------------------
	.section	.nv.shared.reserved.0,"aw",@nobits
	.weak		__nv_reservedSMEM_offset_0_alias
	.size		__nv_reservedSMEM_offset_0_alias, 0, 64
	.other		__nv_reservedSMEM_offset_0_alias,@"STO_CUDA_RESERVED_SHARED STV_DEFAULT"
__nv_reservedSMEM_offset_0_alias:
	.zero		0
	.zero		64


//--------------------- .nv.constant0._Z10sum_kernelPiS_S_i --------------------------
	.section	.nv.constant0._Z10sum_kernelPiS_S_i,"a",@progbits
	.sectionflags	@""
	.align	4
.nv.constant0._Z10sum_kernelPiS_S_i:
	.zero		924


//--------------------- SYMBOLS --------------------------

	.type		.nv.reservedSmem.offset0,@object
	.size		.nv.reservedSmem.offset0,0x4
